//
// Generated by NVIDIA NVVM Compiler
//
// Compiler Build ID: CL-36424714
// Cuda compilation tools, release 13.0, V13.0.88
// Based on NVVM 20.0.0
//

.version 9.0
.target sm_100
.address_size 64

	// .globl	_Z27access_pinned_memory_kernelPKiPii

.visible .entry _Z27access_pinned_memory_kernelPKiPii(
	.param .u64 .ptr .align 1 _Z27access_pinned_memory_kernelPKiPii_param_0,
	.param .u64 .ptr .align 1 _Z27access_pinned_memory_kernelPKiPii_param_1,
	.param .u32 _Z27access_pinned_memory_kernelPKiPii_param_2
)
{
	.reg .pred 	%p<2>;
	.reg .b32 	%r<8>;
	.reg .b64 	%rd<8>;

	ld.param.u64 	%rd1, [_Z27access_pinned_memory_kernelPKiPii_param_0];
	ld.param.u64 	%rd2, [_Z27access_pinned_memory_kernelPKiPii_param_1];
	ld.param.u32 	%r2, [_Z27access_pinned_memory_kernelPKiPii_param_2];
	mov.u32 	%r3, %ctaid.x;
	mov.u32 	%r4, %ntid.x;
	mov.u32 	%r5, %tid.x;
	mad.lo.s32 	%r1, %r3, %r4, %r5;
	setp.ge.s32 	%p1, %r1, %r2;
	@%p1 bra 	$L__BB0_2;
	cvta.to.global.u64 	%rd3, %rd1;
	cvta.to.global.u64 	%rd4, %rd2;
	mul.wide.s32 	%rd5, %r1, 4;
	add.s64 	%rd6, %rd3, %rd5;
	ld.global.u32 	%r6, [%rd6];
	shl.b32 	%r7, %r6, 1;
	add.s64 	%rd7, %rd4, %rd5;
	st.global.u32 	[%rd7], %r7;
$L__BB0_2:
	ret;

}


// ===== COMPILED SASS (sm_100) =====

	.target	sm_100

	.elftype	@"ET_EXEC"


//--------------------- .note.nv.tkinfo           --------------------------
	.section	.note.nv.tkinfo,"",@"SHT_NOTE"
	.sectionflags	@"SHF_NOTE_NV_TKINFO"
	.tkinfo
        /*0018*/ 	.word	0x00000002
        /*0030*/ 	.string	""
        /*0030*/ 	.string	"ptxas"
        /*0030*/ 	.string	"Cuda compilation tools, release 13.0, V13.0.88"
        /*0030*/ 	.string	"Build cuda_13.0.r13.0/compiler.36424714_0"
        /*0030*/ 	.string	"-arch sm_100 -m 64 "



//--------------------- .note.nv.cuinfo           --------------------------
	.section	.note.nv.cuinfo,"",@"SHT_NOTE"
	.sectionflags	@"SHF_NOTE_NV_CUINFO"
        /*0018*/ 	.short	0x0002
        /*001a*/ 	.short	0x0064
        /*001c*/ 	.short	0x0082
	.zero		2


//--------------------- .nv.info                  --------------------------
	.section	.nv.info,"",@"SHT_CUDA_INFO"
	.align	4


	//----- nvinfo : EIATTR_REGCOUNT
	.align		4
        /*0000*/ 	.byte	0x04, 0x2f
        /*0002*/ 	.short	(.L_1 - .L_0)
	.align		4
.L_0:
        /*0004*/ 	.word	index@(_Z27access_pinned_memory_kernelPKiPii)
        /*0008*/ 	.word	0x0000000a


	//----- nvinfo : EIATTR_FRAME_SIZE
	.align		4
.L_1:
        /*000c*/ 	.byte	0x04, 0x11
        /*000e*/ 	.short	(.L_3 - .L_2)
	.align		4
.L_2:
        /*0010*/ 	.word	index@(_Z27access_pinned_memory_kernelPKiPii)
        /*0014*/ 	.word	0x00000000


	//----- nvinfo : EIATTR_MIN_STACK_SIZE
	.align		4
.L_3:
        /*0018*/ 	.byte	0x04, 0x12
        /*001a*/ 	.short	(.L_5 - .L_4)
	.align		4
.L_4:
        /*001c*/ 	.word	index@(_Z27access_pinned_memory_kernelPKiPii)
        /*0020*/ 	.word	0x00000000
.L_5:


//--------------------- .nv.compat                --------------------------
	.section	.nv.compat,"",@"SHT_CUDA_COMPAT_INFO"
	.align	4
        /*0000*/ 	.byte	0x02, 0x09, 0x00, 0x00, 0x02, 0x02, 0x01, 0x00, 0x02, 0x05, 0x05, 0x00, 0x03, 0x07, 0x01, 0x01
        /*0010*/ 	.byte	0x02, 0x03, 0x00, 0x00, 0x02, 0x06, 0x01, 0x00, 0x04, 0x0b, 0x08, 0x00, 0x09, 0x00, 0x00, 0x00
        /*0020*/ 	.byte	0x00, 0x00, 0x00, 0x00


//--------------------- .nv.info._Z27access_pinned_memory_kernelPKiPii --------------------------
	.section	.nv.info._Z27access_pinned_memory_kernelPKiPii,"",@"SHT_CUDA_INFO"
	.sectionflags	@""
	.align	4


	//----- nvinfo : EIATTR_CUDA_API_VERSION
	.align		4
        /*0000*/ 	.byte	0x04, 0x37
        /*0002*/ 	.short	(.L_7 - .L_6)
.L_6:
        /*0004*/ 	.word	0x00000082


	//----- nvinfo : EIATTR_KPARAM_INFO
	.align		4
.L_7:
        /*0008*/ 	.byte	0x04, 0x17
        /*000a*/ 	.short	(.L_9 - .L_8)
.L_8:
        /*000c*/ 	.word	0x00000000
        /*0010*/ 	.short	0x0002
        /*0012*/ 	.short	0x0010
        /*0014*/ 	.byte	0x00, 0xf0, 0x11, 0x00


	//----- nvinfo : EIATTR_KPARAM_INFO
	.align		4
.L_9:
        /*0018*/ 	.byte	0x04, 0x17
        /*001a*/ 	.short	(.L_11 - .L_10)
.L_10:
        /*001c*/ 	.word	0x00000000
        /*0020*/ 	.short	0x0001
        /*0022*/ 	.short	0x0008
        /*0024*/ 	.byte	0x00, 0xf5, 0x21, 0x00


	//----- nvinfo : EIATTR_KPARAM_INFO
	.align		4
.L_11:
        /*0028*/ 	.byte	0x04, 0x17
        /*002a*/ 	.short	(.L_13 - .L_12)
.L_12:
        /*002c*/ 	.word	0x00000000
        /*0030*/ 	.short	0x0000
        /*0032*/ 	.short	0x0000
        /*0034*/ 	.byte	0x00, 0xf5, 0x21, 0x00


	//----- nvinfo : EIATTR_SPARSE_MMA_MASK
	.align		4
.L_13:
        /*0038*/ 	.byte	0x03, 0x50
        /*003a*/ 	.short	0x0000


	//----- nvinfo : EIATTR_MAXREG_COUNT
	.align		4
        /*003c*/ 	.byte	0x03, 0x1b
        /*003e*/ 	.short	0x00ff


	//----- nvinfo : EIATTR_MERCURY_ISA_VERSION
	.align		4
        /*0040*/ 	.byte	0x03, 0x5f
        /*0042*/ 	.short	0x0101


	//----- nvinfo : EIATTR_VRC_CTA_INIT_COUNT
	.align		4
        /*0044*/ 	.byte	0x02, 0x4a
	.zero		1
	.zero		1


	//----- nvinfo : EIATTR_EXIT_INSTR_OFFSETS
	.align		4
        /*0048*/ 	.byte	0x04, 0x1c
        /*004a*/ 	.short	(.L_15 - .L_14)


	//   ....[0]....
.L_14:
        /*004c*/ 	.word	0x00000070


	//   ....[1]....
        /*0050*/ 	.word	0x00000100


	//----- nvinfo : EIATTR_CBANK_PARAM_SIZE
	.align		4
.L_15:
        /*0054*/ 	.byte	0x03, 0x19
        /*0056*/ 	.short	0x0014


	//----- nvinfo : EIATTR_PARAM_CBANK
	.align		4
        /*0058*/ 	.byte	0x04, 0x0a
        /*005a*/ 	.short	(.L_17 - .L_16)
	.align		4
.L_16:
        /*005c*/ 	.word	index@(.nv.constant0._Z27access_pinned_memory_kernelPKiPii)
        /*0060*/ 	.short	0x0380
        /*0062*/ 	.short	0x0014


	//----- nvinfo : EIATTR_SW_WAR
	.align		4
.L_17:
        /*0064*/ 	.byte	0x04, 0x36
        /*0066*/ 	.short	(.L_19 - .L_18)
.L_18:
        /*0068*/ 	.word	0x00000008
.L_19:


//--------------------- .nv.callgraph             --------------------------
	.section	.nv.callgraph,"",@"SHT_CUDA_CALLGRAPH"
	.align	4
	.sectionentsize	8
	.align		4
        /*0000*/ 	.word	0x00000000
	.align		4
        /*0004*/ 	.word	0xffffffff
	.align		4
        /*0008*/ 	.word	0x00000000
	.align		4
        /*000c*/ 	.word	0xfffffffe
	.align		4
        /*0010*/ 	.word	0x00000000
	.align		4
        /*0014*/ 	.word	0xfffffffd
	.align		4
        /*0018*/ 	.word	0x00000000
	.align		4
        /*001c*/ 	.word	0xfffffffc


//--------------------- .text._Z27access_pinned_memory_kernelPKiPii --------------------------
	.section	.text._Z27access_pinned_memory_kernelPKiPii,"ax",@progbits
	.align	128
        .global         _Z27access_pinned_memory_kernelPKiPii
        .type           _Z27access_pinned_memory_kernelPKiPii,@function
        .size           _Z27access_pinned_memory_kernelPKiPii,(.L_x_1 - _Z27access_pinned_memory_kernelPKiPii)
        .other          _Z27access_pinned_memory_kernelPKiPii,@"STO_CUDA_ENTRY STV_DEFAULT"
_Z27access_pinned_memory_kernelPKiPii:
.text._Z27access_pinned_memory_kernelPKiPii:
[----:B------:R-:W-:Y:S01]  /*0000*/  LDC R1, c[0x0][0x37c] ;  /* 0x0000df00ff017b82 */ /* 0x000fe20000000800 */
[----:B------:R-:W0:Y:S07]  /*0010*/  S2R R0, SR_TID.X ;  /* 0x0000000000007919 */ /* 0x000e2e0000002100 */
[----:B------:R-:W0:Y:S01]  /*0020*/  S2UR UR4, SR_CTAID.X ;  /* 0x00000000000479c3 */ /* 0x000e220000002500 */
[----:B------:R-:W1:Y:S07]  /*0030*/  LDCU UR5, c[0x0][0x390] ;  /* 0x00007200ff0577ac */ /* 0x000e6e0008000800 */
[----:B------:R-:W0:Y:S02]  /*0040*/  LDC R7, c[0x0][0x360] ;  /* 0x0000d800ff077b82 */ /* 0x000e240000000800 */
[----:B0-----:R-:W-:-:S05]  /*0050*/  IMAD R7, R7, UR4, R0 ;  /* 0x0000000407077c24 */ /* 0x001fca000f8e0200 */
[----:B-1----:R-:W-:-:S13]  /*0060*/  ISETP.GE.AND P0, PT, R7, UR5, PT ;  /* 0x0000000507007c0c */ /* 0x002fda000bf06270 */
[----:B------:R-:W-:Y:S05]  /*0070*/  @P0 EXIT ;  /* 0x000000000000094d */ /* 0x000fea0003800000 */
[----:B------:R-:W0:Y:S01]  /*0080*/  LDC.64 R2, c[0x0][0x380] ;  /* 0x0000e000ff027b82 */ /* 0x000e220000000a00 */
[----:B------:R-:W1:Y:S07]  /*0090*/  LDCU.64 UR4, c[0x0][0x358] ;  /* 0x00006b00ff0477ac */ /* 0x000e6e0008000a00 */
[----:B------:R-:W2:Y:S01]  /*00a0*/  LDC.64 R4, c[0x0][0x388] ;  /* 0x0000e200ff047b82 */ /* 0x000ea20000000a00 */
[----:B0-----:R-:W-:-:S06]  /*00b0*/  IMAD.WIDE R2, R7, 0x4, R2 ;  /* 0x0000000407027825 */ /* 0x001fcc00078e0202 */
[----:B-1----:R-:W3:Y:S01]  /*00c0*/  LDG.E R2, desc[UR4][R2.64] ;  /* 0x0000000402027981 */ /* 0x002ee2000c1e1900 */
[----:B--2---:R-:W-:Y:S01]  /*00d0*/  IMAD.WIDE R4, R7, 0x4, R4 ;  /* 0x0000000407047825 */ /* 0x004fe200078e0204 */
[----:B---3--:R-:W-:-:S05]  /*00e0*/  SHF.L.U32 R7, R2, 0x1, RZ ;  /* 0x0000000102077819 */ /* 0x008fca00000006ff */
[----:B------:R-:W-:Y:S01]  /*00f0*/  STG.E desc[UR4][R4.64], R7 ;  /* 0x0000000704007986 */ /* 0x000fe2000c101904 */
[----:B------:R-:W-:Y:S05]  /*0100*/  EXIT ;  /* 0x000000000000794d */ /* 0x000fea0003800000 */
.L_x_0:
[----:B------:R-:W-:-:S00]  /*0110*/  BRA `(.L_x_0) ;  /* 0xfffffffc00fc7947 */ /* 0x000fc0000383ffff */
[----:B------:R-:W-:-:S00]  /*0120*/  NOP ;  /* 0x0000000000007918 */ /* 0x000fc00000000000 */
        /* <DEDUP_REMOVED lines=13> */
.L_x_1:


//--------------------- .nv.shared.reserved.0     --------------------------
	.section	.nv.shared.reserved.0,"aw",@nobits
	.weak		__nv_reservedSMEM_offset_0_alias
	.size		__nv_reservedSMEM_offset_0_alias, 0, 64
	.other		__nv_reservedSMEM_offset_0_alias,@"STO_CUDA_RESERVED_SHARED STV_DEFAULT"
__nv_reservedSMEM_offset_0_alias:
	.zero		0
	.zero		64


//--------------------- .nv.constant0._Z27access_pinned_memory_kernelPKiPii --------------------------
	.section	.nv.constant0._Z27access_pinned_memory_kernelPKiPii,"a",@progbits
	.sectionflags	@""
	.align	4
.nv.constant0._Z27access_pinned_memory_kernelPKiPii:
	.zero		916


//--------------------- SYMBOLS --------------------------

	.type		.nv.reservedSmem.offset0,@object
	.size		.nv.reservedSmem.offset0,0x4
